	.headerflags	@"EF_CUDA_TEXMODE_UNIFIED EF_CUDA_64BIT_ADDRESS EF_CUDA_ACCELERATORS EF_CUDA_SM90 EF_CUDA_VIRTUAL_SM(EF_CUDA_SM90)"
	.elftype	@"ET_EXEC"


//--------------------- .nv.info                  --------------------------
	.section	.nv.info,"",@"SHT_CUDA_INFO"
	.align	4


	//----- nvinfo : EIATTR_REGCOUNT
	.align		4
        /*0000*/ 	.byte	0x04, 0x2f
        /*0002*/ 	.short	(.L_1 - .L_0)
	.align		4
.L_0:
        /*0004*/ 	.word	index@(triton_poi_fused_add_clamp_div_mul_round_sub_1)
        /*0008*/ 	.word	0x00000012


	//----- nvinfo : EIATTR_MIN_STACK_SIZE
	.align		4
.L_1:
        /*000c*/ 	.byte	0x04, 0x12
        /*000e*/ 	.short	(.L_3 - .L_2)
	.align		4
.L_2:
        /*0010*/ 	.word	index@(triton_poi_fused_add_clamp_div_mul_round_sub_1)
        /*0014*/ 	.word	0x00000000


	//----- nvinfo : EIATTR_FRAME_SIZE
	.align		4
.L_3:
        /*0018*/ 	.byte	0x04, 0x11
        /*001a*/ 	.short	(.L_5 - .L_4)
	.align		4
.L_4:
        /*001c*/ 	.word	index@(triton_poi_fused_add_clamp_div_mul_round_sub_1)
        /*0020*/ 	.word	0x00000000


	//----- nvinfo : EIATTR_MIN_STACK_SIZE
	.align		4
.L_5:
        /*0024*/ 	.byte	0x04, 0x12
        /*0026*/ 	.short	(.L_7 - .L_6)
	.align		4
.L_6:
        /*0028*/ 	.word	index@(triton_poi_fused_add_clamp_div_mul_round_sub_1)
        /*002c*/ 	.word	0x00000000
.L_7:


//--------------------- .nv.info.triton_poi_fused_add_clamp_div_mul_round_sub_1 --------------------------
	.section	.nv.info.triton_poi_fused_add_clamp_div_mul_round_sub_1,"",@"SHT_CUDA_INFO"
	.sectionflags	@""
	.align	4


	//----- nvinfo : EIATTR_CUDA_API_VERSION
	.align		4
        /*0000*/ 	.byte	0x04, 0x37
        /*0002*/ 	.short	(.L_9 - .L_8)
.L_8:
        /*0004*/ 	.word	0x0000007c


	//----- nvinfo : EIATTR_KPARAM_INFO
	.align		4
.L_9:
        /*0008*/ 	.byte	0x04, 0x17
        /*000a*/ 	.short	(.L_11 - .L_10)
.L_10:
        /*000c*/ 	.word	0x00000000
        /*0010*/ 	.short	0x0002
        /*0012*/ 	.short	0x0010
        /*0014*/ 	.byte	0x00, 0xf0, 0x11, 0x00


	//----- nvinfo : EIATTR_KPARAM_INFO
	.align		4
.L_11:
        /*0018*/ 	.byte	0x04, 0x17
        /*001a*/ 	.short	(.L_13 - .L_12)
.L_12:
        /*001c*/ 	.word	0x00000000
        /*0020*/ 	.short	0x0001
        /*0022*/ 	.short	0x0008
        /*0024*/ 	.byte	0x00, 0xf4, 0x21, 0x00


	//----- nvinfo : EIATTR_KPARAM_INFO
	.align		4
.L_13:
        /*0028*/ 	.byte	0x04, 0x17
        /*002a*/ 	.short	(.L_15 - .L_14)
.L_14:
        /*002c*/ 	.word	0x00000000
        /*0030*/ 	.short	0x0000
        /*0032*/ 	.short	0x0000
        /*0034*/ 	.byte	0x00, 0xf4, 0x21, 0x00


	//----- nvinfo : EIATTR_SPARSE_MMA_MASK
	.align		4
.L_15:
        /*0038*/ 	.byte	0x03, 0x50
        /*003a*/ 	.short	0x0000


	//----- nvinfo : EIATTR_MAXREG_COUNT
	.align		4
        /*003c*/ 	.byte	0x03, 0x1b
        /*003e*/ 	.short	0x00ff


	//----- nvinfo : EIATTR_EXIT_INSTR_OFFSETS
	.align		4
        /*0040*/ 	.byte	0x04, 0x1c
        /*0042*/ 	.short	(.L_17 - .L_16)


	//   ....[0]....
.L_16:
        /*0044*/ 	.word	0x00000430


	//   ....[1]....
        /*0048*/ 	.word	0x00000450


	//----- nvinfo : EIATTR_REQNTID
	.align		4
.L_17:
        /*004c*/ 	.byte	0x04, 0x10
        /*004e*/ 	.short	(.L_19 - .L_18)
.L_18:
        /*0050*/ 	.word	0x00000020
        /*0054*/ 	.word	0x00000001
        /*0058*/ 	.word	0x00000001


	//----- nvinfo : EIATTR_CBANK_PARAM_SIZE
	.align		4
.L_19:
        /*005c*/ 	.byte	0x03, 0x19
        /*005e*/ 	.short	0x0014


	//----- nvinfo : EIATTR_PARAM_CBANK
	.align		4
        /*0060*/ 	.byte	0x04, 0x0a
        /*0062*/ 	.short	(.L_21 - .L_20)
	.align		4
.L_20:
        /*0064*/ 	.word	index@(.nv.constant0.triton_poi_fused_add_clamp_div_mul_round_sub_1)
        /*0068*/ 	.short	0x0210
        /*006a*/ 	.short	0x0014


	//----- nvinfo : EIATTR_SW_WAR
	.align		4
.L_21:
        /*006c*/ 	.byte	0x04, 0x36
        /*006e*/ 	.short	(.L_23 - .L_22)
.L_22:
        /*0070*/ 	.word	0x00000008
.L_23:


//--------------------- .nv.callgraph             --------------------------
	.section	.nv.callgraph,"",@"SHT_CUDA_CALLGRAPH"
	.align	4
	.sectionentsize	8
	.align		4
        /*0000*/ 	.word	0x00000000
	.align		4
        /*0004*/ 	.word	0xffffffff
	.align		4
        /*0008*/ 	.word	0x00000000
	.align		4
        /*000c*/ 	.word	0xfffffffe
	.align		4
        /*0010*/ 	.word	0x00000000
	.align		4
        /*0014*/ 	.word	0xfffffffd
	.align		4
        /*0018*/ 	.word	0x00000000
	.align		4
        /*001c*/ 	.word	0xfffffffc


//--------------------- .text.triton_poi_fused_add_clamp_div_mul_round_sub_1 --------------------------
	.section	.text.triton_poi_fused_add_clamp_div_mul_round_sub_1,"ax",@progbits
	.align	128
        .global         triton_poi_fused_add_clamp_div_mul_round_sub_1
        .type           triton_poi_fused_add_clamp_div_mul_round_sub_1,@function
        .size           triton_poi_fused_add_clamp_div_mul_round_sub_1,(.L_x_1 - triton_poi_fused_add_clamp_div_mul_round_sub_1)
        .other          triton_poi_fused_add_clamp_div_mul_round_sub_1,@"STO_CUDA_ENTRY STV_DEFAULT"
triton_poi_fused_add_clamp_div_mul_round_sub_1:
.text.triton_poi_fused_add_clamp_div_mul_round_sub_1:
[----:B------:R-:W0:Y:S02]  /*0000*/  LDC R1, c[0x0][0x28] ;  /* 0x00000a00ff017b82 */ /* 0x000e240000000800 */
[----:B------:R-:W1:Y:S01]  /*0010*/  S2R R10, SR_TID.X ;  /* 0x00000000000a7919 */ /* 0x000e620000002100 */
[----:B------:R-:W2:Y:S01]  /*0020*/  LDC.64 R2, c[0x0][0x210] ;  /* 0x00008400ff027b82 */ /* 0x000ea20000000a00 */
[----:B------:R-:W-:Y:S01]  /*0030*/  ULDC.64 UR4, c[0x0][0x208] ;  /* 0x0000820000047ab9 */ /* 0x000fe20000000a00 */
[----:B------:R-:W-:Y:S01]  /*0040*/  IMAD.MOV.U32 R9, RZ, RZ, RZ ;  /* 0x000000ffff097224 */ /* 0x000fe200078e00ff */
[----:B------:R-:W3:Y:S01]  /*0050*/  S2R R7, SR_CTAID.X ;  /* 0x0000000000077919 */ /* 0x000ee20000002500 */
[----:B-1----:R-:W-:Y:S02]  /*0060*/  LOP3.LUT R0, R10, 0xf, RZ, 0xc0, !PT ;  /* 0x0000000f0a007812 */ /* 0x002fe400078ec0ff */
[----:B---3--:R-:W-:-:S03]  /*0070*/  SHF.R.S32.HI R4, RZ, 0x1b, R7 ;  /* 0x0000001bff047819 */ /* 0x008fc60000011407 */
[----:B------:R-:W-:Y:S01]  /*0080*/  IMAD R7, R7, 0x10, R0 ;  /* 0x0000001007077824 */ /* 0x000fe200078e0200 */
[----:B------:R-:W-:-:S04]  /*0090*/  SGXT R0, R4, 0x1 ;  /* 0x000000010400781a */ /* 0x000fc80000000200 */
[----:B------:R-:W-:Y:S02]  /*00a0*/  ISETP.GE.AND P0, PT, R7, 0x10, PT ;  /* 0x000000100700780c */ /* 0x000fe40003f06270 */
[----:B------:R-:W-:-:S04]  /*00b0*/  LEA.HI R0, R0, R7, RZ, 0x2 ;  /* 0x0000000700007211 */ /* 0x000fc800078f10ff */
[----:B------:R-:W-:Y:S01]  /*00c0*/  LOP3.LUT R5, R0, 0xfffffffc, RZ, 0xc0, !PT ;  /* 0xfffffffc00057812 */ /* 0x000fe200078ec0ff */
[----:B------:R-:W-:-:S04]  /*00d0*/  IMAD.MOV.U32 R0, RZ, RZ, RZ ;  /* 0x000000ffff007224 */ /* 0x000fc800078e00ff */
[----:B--2---:R-:W-:-:S05]  /*00e0*/  IMAD.WIDE R4, R5, 0x4, R2 ;  /* 0x0000000405047825 */ /* 0x004fca00078e0202 */
[----:B------:R-:W2:Y:S04]  /*00f0*/  @!P0 LDG.E.EL R0, desc[UR4][R4.64] ;  /* 0x0000000404008981 */ /* 0x000ea8000c2e1900 */
[----:B------:R-:W3:Y:S01]  /*0100*/  @!P0 LDG.E.EL R9, desc[UR4][R4.64+0x4] ;  /* 0x0000040404098981 */ /* 0x000ee2000c2e1900 */
[----:B------:R-:W-:-:S06]  /*0110*/  IMAD.MOV.U32 R11, RZ, RZ, RZ ;  /* 0x000000ffff0b7224 */ /* 0x000fcc00078e00ff */
[----:B------:R-:W4:Y:S01]  /*0120*/  @!P0 LDG.E.EL R11, desc[UR4][R4.64+0x8] ;  /* 0x00000804040b8981 */ /* 0x000f22000c2e1900 */
[----:B------:R-:W-:-:S06]  /*0130*/  IMAD.MOV.U32 R13, RZ, RZ, RZ ;  /* 0x000000ffff0d7224 */ /* 0x000fcc00078e00ff */
[----:B------:R-:W5:Y:S01]  /*0140*/  @!P0 LDG.E.EL R13, desc[UR4][R4.64+0xc] ;  /* 0x00000c04040d8981 */ /* 0x000f62000c2e1900 */
[----:B------:R-:W-:Y:S02]  /*0150*/  IMAD.MOV.U32 R6, RZ, RZ, RZ ;  /* 0x000000ffff067224 */ /* 0x000fe400078e00ff */
[----:B------:R-:W-:-:S05]  /*0160*/  IMAD.WIDE R2, R7, 0x4, R2 ;  /* 0x0000000407027825 */ /* 0x000fca00078e0202 */
[----:B------:R1:W5:Y:S01]  /*0170*/  @!P0 LDG.E R6, desc[UR4][R2.64] ;  /* 0x0000000402068981 */ /* 0x000362000c1e1900 */
[C---:B--2---:R-:W-:Y:S02]  /*0180*/  FSETP.NAN.AND P1, PT, R0.reuse, R0, PT ;  /* 0x000000000000720b */ /* 0x044fe40003f28000 */
[----:B---3--:R-:W-:-:S04]  /*0190*/  FSETP.GT.AND P0, PT, R0, R9, PT ;  /* 0x000000090000720b */ /* 0x008fc80003f04000 */
[CC--:B------:R-:W-:Y:S02]  /*01a0*/  FSEL R15, R0.reuse, R9.reuse, P0 ;  /* 0x00000009000f7208 */ /* 0x0c0fe40000000000 */
[C---:B------:R-:W-:Y:S02]  /*01b0*/  FSETP.GEU.AND P0, PT, R0.reuse, R9, PT ;  /* 0x000000090000720b */ /* 0x040fe40003f0e000 */
[----:B------:R-:W-:-:S03]  /*01c0*/  FSEL R8, R0, R15, P1 ;  /* 0x0000000f00087208 */ /* 0x000fc60000800000 */
[----:B------:R-:W-:Y:S02]  /*01d0*/  @!P1 FSEL R0, R0, R9, !P0 ;  /* 0x0000000900009208 */ /* 0x000fe40004000000 */
[-C--:B----4-:R-:W-:Y:S02]  /*01e0*/  FSETP.GT.AND P0, PT, R8, R11.reuse, PT ;  /* 0x0000000b0800720b */ /* 0x090fe40003f04000 */
[----:B------:R-:W-:Y:S02]  /*01f0*/  FSETP.GEU.AND P3, PT, R0, R11, PT ;  /* 0x0000000b0000720b */ /* 0x000fe40003f6e000 */
[----:B------:R-:W-:Y:S02]  /*0200*/  FSETP.NAN.AND P1, PT, R8, R8, PT ;  /* 0x000000080800720b */ /* 0x000fe40003f28000 */
[----:B------:R-:W-:-:S07]  /*0210*/  FSETP.NAN.AND P2, PT, R0, R0, PT ;  /* 0x000000000000720b */ /* 0x000fce0003f48000 */
[-C--:B------:R-:W-:Y:S02]  /*0220*/  @!P0 FSEL R8, R8, R11.reuse, P1 ;  /* 0x0000000b08088208 */ /* 0x080fe40000800000 */
[----:B------:R-:W-:Y:S02]  /*0230*/  @P3 FSEL R0, R0, R11, P2 ;  /* 0x0000000b00003208 */ /* 0x000fe40001000000 */
[-C--:B-----5:R-:W-:Y:S02]  /*0240*/  FSETP.GT.AND P0, PT, R8, R13.reuse, PT ;  /* 0x0000000d0800720b */ /* 0x0a0fe40003f04000 */
[----:B------:R-:W-:Y:S02]  /*0250*/  FSETP.GEU.AND P3, PT, R0, R13, PT ;  /* 0x0000000d0000720b */ /* 0x000fe40003f6e000 */
[----:B------:R-:W-:Y:S02]  /*0260*/  FSETP.NAN.AND P1, PT, R8, R8, PT ;  /* 0x000000080800720b */ /* 0x000fe40003f28000 */
[----:B------:R-:W-:-:S07]  /*0270*/  FSETP.NAN.AND P2, PT, R0, R0, PT ;  /* 0x000000000000720b */ /* 0x000fce0003f48000 */
[-C--:B------:R-:W-:Y:S02]  /*0280*/  @!P0 FSEL R8, R8, R13.reuse, P1 ;  /* 0x0000000d08088208 */ /* 0x080fe40000800000 */
[----:B------:R-:W-:-:S05]  /*0290*/  @P3 FSEL R0, R0, R13, P2 ;  /* 0x0000000d00003208 */ /* 0x000fca0001000000 */
[----:B------:R-:W-:-:S04]  /*02a0*/  FADD R8, R8, -R0 ;  /* 0x8000000008087221 */ /* 0x000fc80000000000 */
[----:B------:R-:W-:-:S04]  /*02b0*/  FMUL R5, R8, 0.0039215688593685626984 ;  /* 0x3b80808108057820 */ /* 0x000fc80000400000 */
[C---:B-1----:R-:W-:Y:S01]  /*02c0*/  FMUL R2, R5.reuse, 0.25 ;  /* 0x3e80000005027820 */ /* 0x042fe20000400000 */
[C---:B------:R-:W-:Y:S01]  /*02d0*/  FSETP.GEU.AND P1, PT, |R5|.reuse, 1.175494350822287508e-38, PT ;  /* 0x008000000500780b */ /* 0x040fe20003f2e200 */
[-CC-:B------:R-:W-:Y:S01]  /*02e0*/  FFMA R3, RZ, R5.reuse, -R0.reuse ;  /* 0x00000005ff037223 */ /* 0x180fe20000000800 */
[----:B------:R-:W-:Y:S01]  /*02f0*/  FSETP.GT.AND P0, PT, |R5|, 8.50705917302346158658e+37, PT ;  /* 0x7e8000000500780b */ /* 0x000fe20003f04200 */
[-C--:B------:R-:W-:Y:S02]  /*0300*/  FFMA R0, -RZ, R5.reuse, R0 ;  /* 0x00000005ff007223 */ /* 0x080fe40000000100 */
[----:B------:R-:W-:Y:S01]  /*0310*/  FADD R3, R3, R6 ;  /* 0x0000000603037221 */ /* 0x000fe20000000000 */
[----:B------:R-:W-:-:S07]  /*0320*/  FSEL R4, R2, R5, P0 ;  /* 0x0000000502047208 */ /* 0x000fce0000000000 */
[----:B------:R-:W-:Y:S02]  /*0330*/  @!P1 FMUL R4, R4, 16777216 ;  /* 0x4b80000004049820 */ /* 0x000fe40000400000 */
[----:B------:R-:W-:-:S04]  /*0340*/  @P0 FMUL R3, R3, 0.25 ;  /* 0x3e80000003030820 */ /* 0x000fc80000400000 */
[----:B------:R-:W1:Y:S01]  /*0350*/  MUFU.RCP R4, R4 ;  /* 0x0000000400047308 */ /* 0x000e620000001000 */
[----:B------:R-:W-:-:S04]  /*0360*/  @!P1 FMUL R3, R3, 16777216 ;  /* 0x4b80000003039820 */ /* 0x000fc80000400000 */
[----:B-1----:R-:W-:-:S05]  /*0370*/  FMUL R3, R4, R3 ;  /* 0x0000000304037220 */ /* 0x002fca0000400000 */
[----:B------:R-:W-:-:S04]  /*0380*/  FSETP.GTU.AND P0, PT, R3, RZ, PT ;  /* 0x000000ff0300720b */ /* 0x000fc80003f0c000 */
[----:B------:R-:W-:Y:S02]  /*0390*/  FSEL R6, R3, RZ, P0 ;  /* 0x000000ff03067208 */ /* 0x000fe40000000000 */
[----:B------:R-:W1:Y:S02]  /*03a0*/  LDC.64 R2, c[0x0][0x218] ;  /* 0x00008600ff027b82 */ /* 0x000e640000000a00 */
[C---:B------:R-:W-:Y:S02]  /*03b0*/  FSETP.GEU.AND P1, PT, R6.reuse, 255, PT ;  /* 0x437f00000600780b */ /* 0x040fe40003f2e000 */
[----:B------:R-:W-:-:S11]  /*03c0*/  FSETP.NAN.AND P0, PT, R6, R6, PT ;  /* 0x000000060600720b */ /* 0x000fd60003f08000 */
[----:B------:R-:W-:Y:S02]  /*03d0*/  @P1 FSEL R6, R6, 255, P0 ;  /* 0x437f000006061808 */ /* 0x000fe40000000000 */
[----:B------:R-:W-:-:S04]  /*03e0*/  LOP3.LUT P0, RZ, R10, 0x10, RZ, 0xc0, !PT ;  /* 0x000000100aff7812 */ /* 0x000fc8000780c0ff */
[----:B------:R-:W2:Y:S01]  /*03f0*/  FRND R6, R6 ;  /* 0x0000000600067307 */ /* 0x000ea20000201000 */
[C---:B------:R-:W-:Y:S01]  /*0400*/  ISETP.LT.AND P0, PT, R7.reuse, 0x10, !P0 ;  /* 0x000000100700780c */ /* 0x040fe20004701270 */
[----:B-1----:R-:W-:-:S04]  /*0410*/  IMAD.WIDE R2, R7, 0x4, R2 ;  /* 0x0000000407027825 */ /* 0x002fc800078e0202 */
[----:B--2---:R-:W-:-:S08]  /*0420*/  FFMA R5, R5, R6, R0 ;  /* 0x0000000605057223 */ /* 0x004fd00000000000 */
[----:B------:R-:W-:Y:S05]  /*0430*/  @!P0 EXIT ;  /* 0x000000000000894d */ /* 0x000fea0003800000 */
[----:B------:R-:W-:Y:S01]  /*0440*/  STG.E desc[UR4][R2.64], R5 ;  /* 0x0000000502007986 */ /* 0x000fe2000c101904 */
[----:B------:R-:W-:Y:S05]  /*0450*/  EXIT ;  /* 0x000000000000794d */ /* 0x000fea0003800000 */
.L_x_0:
[----:B------:R-:W-:-:S00]  /*0460*/  BRA `(.L_x_0) ;  /* 0xfffffffc00fc7947 */ /* 0x000fc0000383ffff */
[----:B------:R-:W-:-:S00]  /*0470*/  NOP ;  /* 0x0000000000007918 */ /* 0x000fc00000000000 */
        /* <DEDUP_REMOVED lines=8> */
.L_x_1:


//--------------------- .nv.constant0.triton_poi_fused_add_clamp_div_mul_round_sub_1 --------------------------
	.section	.nv.constant0.triton_poi_fused_add_clamp_div_mul_round_sub_1,"a",@progbits
	.sectionflags	@""
	.align	4
.nv.constant0.triton_poi_fused_add_clamp_div_mul_round_sub_1:
	.zero		548
